//
// Generated by NVIDIA NVVM Compiler
//
// Compiler Build ID: CL-36424714
// Cuda compilation tools, release 13.0, V13.0.88
// Based on NVVM 20.0.0
//

.version 9.0
.target sm_100
.address_size 64

	// .globl	_Z19generateThreadTablev
.extern .func  (.param .b32 func_retval0) vprintf
(
	.param .b64 vprintf_param_0,
	.param .b64 vprintf_param_1
)
;
.global .align 1 .b8 $str[54] = {124, 32, 98, 108, 111, 99, 107, 73, 100, 120, 46, 120, 32, 124, 32, 116, 104, 114, 101, 97, 100, 73, 100, 120, 46, 120, 32, 124, 32, 98, 108, 111, 99, 107, 68, 105, 109, 46, 120, 32, 124, 32, 116, 104, 114, 101, 97, 100, 73, 100, 32, 124, 10};
.global .align 1 .b8 $str$1[54] = {124, 45, 45, 45, 45, 45, 45, 45, 45, 45, 45, 45, 45, 124, 45, 45, 45, 45, 45, 45, 45, 45, 45, 45, 45, 45, 45, 124, 45, 45, 45, 45, 45, 45, 45, 45, 45, 45, 45, 45, 124, 45, 45, 45, 45, 45, 45, 45, 45, 45, 45, 124, 10};
.global .align 1 .b8 $str$2[34] = {124, 32, 37, 45, 49, 48, 100, 32, 124, 32, 37, 45, 49, 49, 100, 32, 124, 32, 37, 45, 49, 48, 100, 32, 124, 32, 37, 45, 56, 100, 32, 124, 10};

.visible .entry _Z19generateThreadTablev()
{
	.local .align 16 .b8 	__local_depot0[16];
	.reg .b64 	%SP;
	.reg .b64 	%SPL;
	.reg .pred 	%p<2>;
	.reg .b32 	%r<11>;
	.reg .b64 	%rd<9>;

	mov.u64 	%SPL, __local_depot0;
	cvta.local.u64 	%SP, %SPL;
	mov.u32 	%r1, %tid.x;
	mov.u32 	%r2, %ctaid.x;
	mov.u32 	%r3, %ntid.x;
	mad.lo.s32 	%r4, %r2, %r3, %r1;
	setp.ne.s32 	%p1, %r4, 0;
	@%p1 bra 	$L__BB0_2;
	mov.u64 	%rd1, $str;
	cvta.global.u64 	%rd2, %rd1;
	{ // callseq 0, 0
	.param .b64 param0;
	st.param.b64 	[param0], %rd2;
	.param .b64 param1;
	st.param.b64 	[param1], 0;
	.param .b32 retval0;
	call.uni (retval0), 
	vprintf, 
	(
	param0, 
	param1
	);
	ld.param.b32 	%r5, [retval0];
	} // callseq 0
	mov.u64 	%rd3, $str$1;
	cvta.global.u64 	%rd4, %rd3;
	{ // callseq 1, 0
	.param .b64 param0;
	st.param.b64 	[param0], %rd4;
	.param .b64 param1;
	st.param.b64 	[param1], 0;
	.param .b32 retval0;
	call.uni (retval0), 
	vprintf, 
	(
	param0, 
	param1
	);
	ld.param.b32 	%r7, [retval0];
	} // callseq 1
$L__BB0_2:
	add.u64 	%rd5, %SP, 0;
	add.u64 	%rd6, %SPL, 0;
	bar.sync 	0;
	st.local.v4.u32 	[%rd6], {%r2, %r1, %r3, %r4};
	mov.u64 	%rd7, $str$2;
	cvta.global.u64 	%rd8, %rd7;
	{ // callseq 2, 0
	.param .b64 param0;
	st.param.b64 	[param0], %rd8;
	.param .b64 param1;
	st.param.b64 	[param1], %rd5;
	.param .b32 retval0;
	call.uni (retval0), 
	vprintf, 
	(
	param0, 
	param1
	);
	ld.param.b32 	%r9, [retval0];
	} // callseq 2
	ret;

}


// ===== COMPILED SASS (sm_100) =====

	.target	sm_100

	.elftype	@"ET_EXEC"


//--------------------- .note.nv.tkinfo           --------------------------
	.section	.note.nv.tkinfo,"",@"SHT_NOTE"
	.sectionflags	@"SHF_NOTE_NV_TKINFO"
	.tkinfo
        /*0018*/ 	.word	0x00000002
        /*0030*/ 	.string	""
        /*0030*/ 	.string	"ptxas"
        /*0030*/ 	.string	"Cuda compilation tools, release 13.0, V13.0.88"
        /*0030*/ 	.string	"Build cuda_13.0.r13.0/compiler.36424714_0"
        /*0030*/ 	.string	"-arch sm_100 -m 64 "



//--------------------- .note.nv.cuinfo           --------------------------
	.section	.note.nv.cuinfo,"",@"SHT_NOTE"
	.sectionflags	@"SHF_NOTE_NV_CUINFO"
        /*0018*/ 	.short	0x0002
        /*001a*/ 	.short	0x0064
        /*001c*/ 	.short	0x0082
	.zero		2


//--------------------- .nv.info                  --------------------------
	.section	.nv.info,"",@"SHT_CUDA_INFO"
	.align	4


	//----- nvinfo : EIATTR_REGCOUNT
	.align		4
        /*0000*/ 	.byte	0x04, 0x2f
        /*0002*/ 	.short	(.L_4 - .L_3)
	.align		4
.L_3:
        /*0004*/ 	.word	index@(_Z19generateThreadTablev)
        /*0008*/ 	.word	0x0000001a


	//----- nvinfo : EIATTR_FRAME_SIZE
	.align		4
.L_4:
        /*000c*/ 	.byte	0x04, 0x11
        /*000e*/ 	.short	(.L_6 - .L_5)
	.align		4
.L_5:
        /*0010*/ 	.word	index@(_Z19generateThreadTablev)
        /*0014*/ 	.word	0x00000010


	//----- nvinfo : EIATTR_MIN_STACK_SIZE
	.align		4
.L_6:
        /*0018*/ 	.byte	0x04, 0x12
        /*001a*/ 	.short	(.L_8 - .L_7)
	.align		4
.L_7:
        /*001c*/ 	.word	index@(_Z19generateThreadTablev)
        /*0020*/ 	.word	0x00000010
.L_8:


//--------------------- .nv.compat                --------------------------
	.section	.nv.compat,"",@"SHT_CUDA_COMPAT_INFO"
	.align	4
        /*0000*/ 	.byte	0x02, 0x09, 0x00, 0x00, 0x02, 0x02, 0x01, 0x00, 0x02, 0x05, 0x05, 0x00, 0x03, 0x07, 0x01, 0x01
        /*0010*/ 	.byte	0x02, 0x03, 0x00, 0x00, 0x02, 0x06, 0x01, 0x00, 0x04, 0x0b, 0x08, 0x00, 0x09, 0x00, 0x00, 0x00
        /*0020*/ 	.byte	0x00, 0x00, 0x00, 0x00


//--------------------- .nv.info._Z19generateThreadTablev --------------------------
	.section	.nv.info._Z19generateThreadTablev,"",@"SHT_CUDA_INFO"
	.sectionflags	@""
	.align	4


	//----- nvinfo : EIATTR_CUDA_API_VERSION
	.align		4
        /*0000*/ 	.byte	0x04, 0x37
        /*0002*/ 	.short	(.L_10 - .L_9)
.L_9:
        /*0004*/ 	.word	0x00000082


	//----- nvinfo : EIATTR_SPARSE_MMA_MASK
	.align		4
.L_10:
        /*0008*/ 	.byte	0x03, 0x50
        /*000a*/ 	.short	0x0000


	//----- nvinfo : EIATTR_MAXREG_COUNT
	.align		4
        /*000c*/ 	.byte	0x03, 0x1b
        /*000e*/ 	.short	0x00ff


	//----- nvinfo : EIATTR_NUM_BARRIERS
	.align		4
        /*0010*/ 	.byte	0x02, 0x4c
        /*0012*/ 	.byte	0x01
	.zero		1


	//----- nvinfo : EIATTR_EXTERNS
	.align		4
        /*0014*/ 	.byte	0x04, 0x0f
        /*0016*/ 	.short	(.L_12 - .L_11)


	//   ....[0]....
	.align		4
.L_11:
        /*0018*/ 	.word	index@(vprintf)


	//----- nvinfo : EIATTR_MERCURY_ISA_VERSION
	.align		4
.L_12:
        /*001c*/ 	.byte	0x03, 0x5f
        /*001e*/ 	.short	0x0101


	//----- nvinfo : EIATTR_VRC_CTA_INIT_COUNT
	.align		4
        /*0020*/ 	.byte	0x02, 0x4a
	.zero		1
	.zero		1


	//----- nvinfo : EIATTR_SYSCALL_OFFSETS
	.align		4
        /*0024*/ 	.byte	0x04, 0x46
        /*0026*/ 	.short	(.L_14 - .L_13)


	//   ....[0]....
.L_13:
        /*0028*/ 	.word	0x00000130


	//   ....[1]....
        /*002c*/ 	.word	0x000001a0


	//   ....[2]....
        /*0030*/ 	.word	0x00000260


	//----- nvinfo : EIATTR_EXIT_INSTR_OFFSETS
	.align		4
.L_14:
        /*0034*/ 	.byte	0x04, 0x1c
        /*0036*/ 	.short	(.L_16 - .L_15)


	//   ....[0]....
.L_15:
        /*0038*/ 	.word	0x00000270


	//----- nvinfo : EIATTR_CRS_STACK_SIZE
	.align		4
.L_16:
        /*003c*/ 	.byte	0x04, 0x1e
        /*003e*/ 	.short	(.L_18 - .L_17)
.L_17:
        /*0040*/ 	.word	0x00000000


	//----- nvinfo : EIATTR_SW_WAR
	.align		4
.L_18:
        /*0044*/ 	.byte	0x04, 0x36
        /*0046*/ 	.short	(.L_20 - .L_19)
.L_19:
        /*0048*/ 	.word	0x00000008
.L_20:


//--------------------- .nv.callgraph             --------------------------
	.section	.nv.callgraph,"",@"SHT_CUDA_CALLGRAPH"
	.align	4
	.sectionentsize	8
	.align		4
        /*0000*/ 	.word	0x00000000
	.align		4
        /*0004*/ 	.word	0xffffffff
	.align		4
        /*0008*/ 	.word	index@(_Z19generateThreadTablev)
	.align		4
        /*000c*/ 	.word	index@(vprintf)
	.align		4
        /*0010*/ 	.word	0x00000000
	.align		4
        /*0014*/ 	.word	0xfffffffe
	.align		4
        /*0018*/ 	.word	0x00000000
	.align		4
        /*001c*/ 	.word	0xfffffffd
	.align		4
        /*0020*/ 	.word	0x00000000
	.align		4
        /*0024*/ 	.word	0xfffffffc


//--------------------- .nv.constant4             --------------------------
	.section	.nv.constant4,"a",@progbits
	.align	8
	.align		8
.nv.constant4:
        /*0000*/ 	.dword	vprintf
	.align		8
        /*0008*/ 	.dword	$str
	.align		8
        /*0010*/ 	.dword	$str$1
	.align		8
        /*0018*/ 	.dword	$str$2


//--------------------- .text._Z19generateThreadTablev --------------------------
	.section	.text._Z19generateThreadTablev,"ax",@progbits
	.align	128
        .global         _Z19generateThreadTablev
        .type           _Z19generateThreadTablev,@function
        .size           _Z19generateThreadTablev,(.L_x_4 - _Z19generateThreadTablev)
        .other          _Z19generateThreadTablev,@"STO_CUDA_ENTRY STV_DEFAULT"
_Z19generateThreadTablev:
.text._Z19generateThreadTablev:
[----:B------:R-:W0:Y:S01]  /*0000*/  LDC R1, c[0x0][0x37c] ;  /* 0x0000df00ff017b82 */ /* 0x000e220000000800 */
[----:B------:R-:W1:Y:S01]  /*0010*/  S2R R17, SR_TID.X ;  /* 0x0000000000117919 */ /* 0x000e620000002100 */
[----:B------:R-:W2:Y:S06]  /*0020*/  LDCU UR5, c[0x0][0x2fc] ;  /* 0x00005f80ff0577ac */ /* 0x000eac0008000800 */
[----:B------:R-:W1:Y:S01]  /*0030*/  LDC R18, c[0x0][0x360] ;  /* 0x0000d800ff127b82 */ /* 0x000e620000000800 */
[----:B0-----:R-:W-:Y:S01]  /*0040*/  VIADD R1, R1, 0xfffffff0 ;  /* 0xfffffff001017836 */ /* 0x001fe20000000000 */
[----:B------:R-:W1:Y:S01]  /*0050*/  S2R R16, SR_CTAID.X ;  /* 0x0000000000107919 */ /* 0x000e620000002500 */
[----:B------:R-:W0:Y:S03]  /*0060*/  LDCU UR4, c[0x0][0x2f8] ;  /* 0x00005f00ff0477ac */ /* 0x000e260008000800 */
[----:B0-----:R-:W-:-:S05]  /*0070*/  IADD3 R22, P1, PT, R1, UR4, RZ ;  /* 0x0000000401167c10 */ /* 0x001fca000ff3e0ff */
[----:B--2---:R-:W-:Y:S02]  /*0080*/  IMAD.X R2, RZ, RZ, UR5, P1 ;  /* 0x00000005ff027e24 */ /* 0x004fe400088e06ff */
[----:B-1----:R-:W-:-:S05]  /*0090*/  IMAD R19, R16, R18, R17 ;  /* 0x0000001210137224 */ /* 0x002fca00078e0211 */
[----:B------:R-:W-:-:S13]  /*00a0*/  ISETP.NE.AND P0, PT, R19, RZ, PT ;  /* 0x000000ff1300720c */ /* 0x000fda0003f05270 */
[----:B------:R-:W-:Y:S05]  /*00b0*/  @P0 BRA `(.L_x_0) ;  /* 0x00000000003c0947 */ /* 0x000fea0003800000 */
[----:B------:R-:W-:Y:S01]  /*00c0*/  MOV R23, 0x0 ;  /* 0x0000000000177802 */ /* 0x000fe20000000f00 */
[----:B------:R-:W0:Y:S01]  /*00d0*/  LDCU.64 UR4, c[0x4][0x8] ;  /* 0x01000100ff0477ac */ /* 0x000e220008000a00 */
[----:B------:R-:W-:Y:S02]  /*00e0*/  CS2R R6, SRZ ;  /* 0x0000000000067805 */ /* 0x000fe4000001ff00 */
[----:B------:R1:W2:Y:S01]  /*00f0*/  LDC.64 R8, c[0x4][R23] ;  /* 0x0100000017087b82 */ /* 0x0002a20000000a00 */
[----:B0-----:R-:W-:Y:S02]  /*0100*/  IMAD.U32 R4, RZ, RZ, UR4 ;  /* 0x00000004ff047e24 */ /* 0x001fe4000f8e00ff */
[----:B-1----:R-:W-:-:S07]  /*0110*/  IMAD.U32 R5, RZ, RZ, UR5 ;  /* 0x00000005ff057e24 */ /* 0x002fce000f8e00ff */
[----:B------:R-:W-:-:S07]  /*0120*/  LEPC R20, `(.L_x_1) ;  /* 0x000000001014794e */ /* 0x000fce0000000000 */
[----:B--2---:R-:W-:Y:S05]  /*0130*/  CALL.ABS.NOINC R8 ;  /* 0x0000000008007343 */ /* 0x004fea0003c00000 */
.L_x_1:
[----:B------:R0:W1:Y:S01]  /*0140*/  LDC.64 R8, c[0x4][R23] ;  /* 0x0100000017087b82 */ /* 0x0000620000000a00 */
[----:B------:R-:W2:Y:S01]  /*0150*/  LDCU.64 UR4, c[0x4][0x10] ;  /* 0x01000200ff0477ac */ /* 0x000ea20008000a00 */
[----:B------:R-:W-:Y:S01]  /*0160*/  CS2R R6, SRZ ;  /* 0x0000000000067805 */ /* 0x000fe2000001ff00 */
[----:B--2---:R-:W-:Y:S01]  /*0170*/  IMAD.U32 R4, RZ, RZ, UR4 ;  /* 0x00000004ff047e24 */ /* 0x004fe2000f8e00ff */
[----:B0-----:R-:W-:-:S07]  /*0180*/  MOV R5, UR5 ;  /* 0x0000000500057c02 */ /* 0x001fce0008000f00 */
[----:B------:R-:W-:-:S07]  /*0190*/  LEPC R20, `(.L_x_0) ;  /* 0x000000001014794e */ /* 0x000fce0000000000 */
[----:B-1----:R-:W-:Y:S05]  /*01a0*/  CALL.ABS.NOINC R8 ;  /* 0x0000000008007343 */ /* 0x002fea0003c00000 */
.L_x_0:
[----:B------:R-:W-:Y:S01]  /*01b0*/  MOV R0, 0x0 ;  /* 0x0000000000007802 */ /* 0x000fe20000000f00 */
[----:B------:R-:W-:Y:S05]  /*01c0*/  WARPSYNC.ALL ;  /* 0x0000000000007948 */ /* 0x000fea0003800000 */
[----:B------:R0:W-:Y:S01]  /*01d0*/  STL.128 [R1], R16 ;  /* 0x0000001001007387 */ /* 0x0001e20000100c00 */
[----:B------:R0:W1:Y:S01]  /*01e0*/  LDC.64 R8, c[0x4][R0] ;  /* 0x0100000000087b82 */ /* 0x0000620000000a00 */
[----:B------:R-:W2:Y:S01]  /*01f0*/  LDCU.64 UR4, c[0x4][0x18] ;  /* 0x01000300ff0477ac */ /* 0x000ea20008000a00 */
[----:B------:R-:W-:Y:S01]  /*0200*/  MOV R6, R22 ;  /* 0x0000001600067202 */ /* 0x000fe20000000f00 */
[----:B------:R-:W-:-:S02]  /*0210*/  IMAD.MOV.U32 R7, RZ, RZ, R2 ;  /* 0x000000ffff077224 */ /* 0x000fc400078e0002 */
[----:B--2---:R-:W-:Y:S02]  /*0220*/  IMAD.U32 R4, RZ, RZ, UR4 ;  /* 0x00000004ff047e24 */ /* 0x004fe4000f8e00ff */
[----:B------:R-:W-:Y:S01]  /*0230*/  IMAD.U32 R5, RZ, RZ, UR5 ;  /* 0x00000005ff057e24 */ /* 0x000fe2000f8e00ff */
[----:B0-----:R-:W-:Y:S06]  /*0240*/  BAR.SYNC.DEFER_BLOCKING 0x0 ;  /* 0x0000000000007b1d */ /* 0x001fec0000010000 */
[----:B------:R-:W-:-:S07]  /*0250*/  LEPC R20, `(.L_x_2) ;  /* 0x000000001014794e */ /* 0x000fce0000000000 */
[----:B-1----:R-:W-:Y:S05]  /*0260*/  CALL.ABS.NOINC R8 ;  /* 0x0000000008007343 */ /* 0x002fea0003c00000 */
.L_x_2:
[----:B------:R-:W-:Y:S05]  /*0270*/  EXIT ;  /* 0x000000000000794d */ /* 0x000fea0003800000 */
.L_x_3:
[----:B------:R-:W-:-:S00]  /*0280*/  BRA `(.L_x_3) ;  /* 0xfffffffc00fc7947 */ /* 0x000fc0000383ffff */
[----:B------:R-:W-:-:S00]  /*0290*/  NOP ;  /* 0x0000000000007918 */ /* 0x000fc00000000000 */
        /* <DEDUP_REMOVED lines=14> */
.L_x_4:


//--------------------- .nv.global.init           --------------------------
	.section	.nv.global.init,"aw",@progbits
.nv.global.init:
	.type		$str$2,@object
	.size		$str$2,($str - $str$2)
$str$2:
        /*0000*/ 	.byte	0x7c, 0x20, 0x25, 0x2d, 0x31, 0x30, 0x64, 0x20, 0x7c, 0x20, 0x25, 0x2d, 0x31, 0x31, 0x64, 0x20
        /*0010*/ 	.byte	0x7c, 0x20, 0x25, 0x2d, 0x31, 0x30, 0x64, 0x20, 0x7c, 0x20, 0x25, 0x2d, 0x38, 0x64, 0x20, 0x7c
        /*0020*/ 	.byte	0x0a, 0x00
	.type		$str,@object
	.size		$str,($str$1 - $str)
$str:
        /*0022*/ 	.byte	0x7c, 0x20, 0x62, 0x6c, 0x6f, 0x63, 0x6b, 0x49, 0x64, 0x78, 0x2e, 0x78, 0x20, 0x7c, 0x20, 0x74
        /*0032*/ 	.byte	0x68, 0x72, 0x65, 0x61, 0x64, 0x49, 0x64, 0x78, 0x2e, 0x78, 0x20, 0x7c, 0x20, 0x62, 0x6c, 0x6f
        /*0042*/ 	.byte	0x63, 0x6b, 0x44, 0x69, 0x6d, 0x2e, 0x78, 0x20, 0x7c, 0x20, 0x74, 0x68, 0x72, 0x65, 0x61, 0x64
        /*0052*/ 	.byte	0x49, 0x64, 0x20, 0x7c, 0x0a, 0x00
	.type		$str$1,@object
	.size		$str$1,(.L_1 - $str$1)
$str$1:
        /*0058*/ 	.byte	0x7c, 0x2d, 0x2d, 0x2d, 0x2d, 0x2d, 0x2d, 0x2d, 0x2d, 0x2d, 0x2d, 0x2d, 0x2d, 0x7c, 0x2d, 0x2d
        /*0068*/ 	.byte	0x2d, 0x2d, 0x2d, 0x2d, 0x2d, 0x2d, 0x2d, 0x2d, 0x2d, 0x2d, 0x2d, 0x7c, 0x2d, 0x2d, 0x2d, 0x2d
        /*0078*/ 	.byte	0x2d, 0x2d, 0x2d, 0x2d, 0x2d, 0x2d, 0x2d, 0x2d, 0x7c, 0x2d, 0x2d, 0x2d, 0x2d, 0x2d, 0x2d, 0x2d
        /*0088*/ 	.byte	0x2d, 0x2d, 0x2d, 0x7c, 0x0a, 0x00
.L_1:


//--------------------- .nv.shared.reserved.0     --------------------------
	.section	.nv.shared.reserved.0,"aw",@nobits
	.weak		__nv_reservedSMEM_offset_0_alias
	.size		__nv_reservedSMEM_offset_0_alias, 0, 64
	.other		__nv_reservedSMEM_offset_0_alias,@"STO_CUDA_RESERVED_SHARED STV_DEFAULT"
__nv_reservedSMEM_offset_0_alias:
	.zero		0
	.zero		64


//--------------------- .nv.constant0._Z19generateThreadTablev --------------------------
	.section	.nv.constant0._Z19generateThreadTablev,"a",@progbits
	.sectionflags	@""
	.align	4
.nv.constant0._Z19generateThreadTablev:
	.zero		896


//--------------------- SYMBOLS --------------------------

	.type		.nv.reservedSmem.offset0,@object
	.size		.nv.reservedSmem.offset0,0x4
	.type		vprintf,@function
